//
// Generated by NVIDIA NVVM Compiler
//
// Compiler Build ID: CL-36424714
// Cuda compilation tools, release 13.0, V13.0.88
// Based on NVVM 20.0.0
//

.version 9.0
.target sm_100
.address_size 64

	// .globl	_Z12naive_kernelPfS_i

.visible .entry _Z12naive_kernelPfS_i(
	.param .u64 .ptr .align 1 _Z12naive_kernelPfS_i_param_0,
	.param .u64 .ptr .align 1 _Z12naive_kernelPfS_i_param_1,
	.param .u32 _Z12naive_kernelPfS_i_param_2
)
{
	.reg .pred 	%p<6>;
	.reg .b32 	%r<18>;
	.reg .b32 	%f<19>;
	.reg .b64 	%rd<25>;

	ld.param.u64 	%rd1, [_Z12naive_kernelPfS_i_param_0];
	ld.param.u64 	%rd2, [_Z12naive_kernelPfS_i_param_1];
	ld.param.u32 	%r3, [_Z12naive_kernelPfS_i_param_2];
	mov.u32 	%r4, %ctaid.x;
	mov.u32 	%r5, %ntid.x;
	mov.u32 	%r6, %tid.x;
	mad.lo.s32 	%r1, %r4, %r5, %r6;
	mov.u32 	%r7, %ctaid.y;
	mov.u32 	%r8, %ntid.y;
	mov.u32 	%r9, %tid.y;
	mad.lo.s32 	%r2, %r7, %r8, %r9;
	add.s32 	%r10, %r3, -1;
	max.s32 	%r11, %r2, %r1;
	setp.ge.s32 	%p1, %r11, %r10;
	setp.eq.s32 	%p2, %r2, 0;
	or.pred  	%p3, %p2, %p1;
	setp.lt.s32 	%p4, %r1, 1;
	or.pred  	%p5, %p4, %p3;
	@%p5 bra 	$L__BB0_2;
	cvta.to.global.u64 	%rd3, %rd1;
	cvta.to.global.u64 	%rd4, %rd2;
	add.s32 	%r12, %r2, -1;
	mul.lo.s32 	%r13, %r3, %r12;
	cvt.s64.s32 	%rd5, %r13;
	cvt.u64.u32 	%rd6, %r1;
	add.s64 	%rd7, %rd5, %rd6;
	shl.b64 	%rd8, %rd7, 2;
	add.s64 	%rd9, %rd3, %rd8;
	ld.global.f32 	%f1, [%rd9+-4];
	add.s32 	%r14, %r13, %r1;
	mul.wide.s32 	%rd10, %r14, 4;
	add.s64 	%rd11, %rd3, %rd10;
	ld.global.f32 	%f2, [%rd11];
	mul.f32 	%f3, %f2, 0f3F000000;
	fma.rn.f32 	%f4, %f1, 0f3E4CCCCD, %f3;
	ld.global.f32 	%f5, [%rd11+4];
	fma.rn.f32 	%f6, %f5, 0fBF4CCCCD, %f4;
	mul.lo.s32 	%r15, %r3, %r2;
	cvt.s64.s32 	%rd12, %r15;
	add.s64 	%rd13, %rd12, %rd6;
	shl.b64 	%rd14, %rd13, 2;
	add.s64 	%rd15, %rd3, %rd14;
	ld.global.f32 	%f7, [%rd15+-4];
	fma.rn.f32 	%f8, %f7, 0fBE99999A, %f6;
	add.s32 	%r16, %r14, %r3;
	mul.wide.s32 	%rd16, %r3, 4;
	add.s64 	%rd17, %rd11, %rd16;
	ld.global.f32 	%f9, [%rd17];
	fma.rn.f32 	%f10, %f9, 0f3F19999A, %f8;
	ld.global.f32 	%f11, [%rd17+4];
	fma.rn.f32 	%f12, %f11, 0fBF666666, %f10;
	add.s32 	%r17, %r15, %r3;
	cvt.s64.s32 	%rd18, %r17;
	add.s64 	%rd19, %rd18, %rd6;
	shl.b64 	%rd20, %rd19, 2;
	add.s64 	%rd21, %rd3, %rd20;
	ld.global.f32 	%f13, [%rd21+-4];
	fma.rn.f32 	%f14, %f13, 0f3ECCCCCD, %f12;
	add.s64 	%rd22, %rd17, %rd16;
	ld.global.f32 	%f15, [%rd22];
	fma.rn.f32 	%f16, %f15, 0f3F333333, %f14;
	ld.global.f32 	%f17, [%rd22+4];
	fma.rn.f32 	%f18, %f17, 0f3DCCCCCD, %f16;
	mul.wide.s32 	%rd23, %r16, 4;
	add.s64 	%rd24, %rd4, %rd23;
	st.global.f32 	[%rd24], %f18;
$L__BB0_2:
	ret;

}


// ===== COMPILED SASS (sm_100) =====

	.target	sm_100

	.elftype	@"ET_EXEC"


//--------------------- .note.nv.tkinfo           --------------------------
	.section	.note.nv.tkinfo,"",@"SHT_NOTE"
	.sectionflags	@"SHF_NOTE_NV_TKINFO"
	.tkinfo
        /*0018*/ 	.word	0x00000002
        /*0030*/ 	.string	""
        /*0030*/ 	.string	"ptxas"
        /*0030*/ 	.string	"Cuda compilation tools, release 13.0, V13.0.88"
        /*0030*/ 	.string	"Build cuda_13.0.r13.0/compiler.36424714_0"
        /*0030*/ 	.string	"-arch sm_100 -m 64 "



//--------------------- .note.nv.cuinfo           --------------------------
	.section	.note.nv.cuinfo,"",@"SHT_NOTE"
	.sectionflags	@"SHF_NOTE_NV_CUINFO"
        /*0018*/ 	.short	0x0002
        /*001a*/ 	.short	0x0064
        /*001c*/ 	.short	0x0082
	.zero		2


//--------------------- .nv.info                  --------------------------
	.section	.nv.info,"",@"SHT_CUDA_INFO"
	.align	4


	//----- nvinfo : EIATTR_REGCOUNT
	.align		4
        /*0000*/ 	.byte	0x04, 0x2f
        /*0002*/ 	.short	(.L_1 - .L_0)
	.align		4
.L_0:
        /*0004*/ 	.word	index@(_Z12naive_kernelPfS_i)
        /*0008*/ 	.word	0x00000019


	//----- nvinfo : EIATTR_FRAME_SIZE
	.align		4
.L_1:
        /*000c*/ 	.byte	0x04, 0x11
        /*000e*/ 	.short	(.L_3 - .L_2)
	.align		4
.L_2:
        /*0010*/ 	.word	index@(_Z12naive_kernelPfS_i)
        /*0014*/ 	.word	0x00000000


	//----- nvinfo : EIATTR_MIN_STACK_SIZE
	.align		4
.L_3:
        /*0018*/ 	.byte	0x04, 0x12
        /*001a*/ 	.short	(.L_5 - .L_4)
	.align		4
.L_4:
        /*001c*/ 	.word	index@(_Z12naive_kernelPfS_i)
        /*0020*/ 	.word	0x00000000
.L_5:


//--------------------- .nv.compat                --------------------------
	.section	.nv.compat,"",@"SHT_CUDA_COMPAT_INFO"
	.align	4
        /*0000*/ 	.byte	0x02, 0x09, 0x00, 0x00, 0x02, 0x02, 0x01, 0x00, 0x02, 0x05, 0x05, 0x00, 0x03, 0x07, 0x01, 0x01
        /*0010*/ 	.byte	0x02, 0x03, 0x00, 0x00, 0x02, 0x06, 0x01, 0x00, 0x04, 0x0b, 0x08, 0x00, 0x09, 0x00, 0x00, 0x00
        /*0020*/ 	.byte	0x00, 0x00, 0x00, 0x00


//--------------------- .nv.info._Z12naive_kernelPfS_i --------------------------
	.section	.nv.info._Z12naive_kernelPfS_i,"",@"SHT_CUDA_INFO"
	.sectionflags	@""
	.align	4


	//----- nvinfo : EIATTR_CUDA_API_VERSION
	.align		4
        /*0000*/ 	.byte	0x04, 0x37
        /*0002*/ 	.short	(.L_7 - .L_6)
.L_6:
        /*0004*/ 	.word	0x00000082


	//----- nvinfo : EIATTR_KPARAM_INFO
	.align		4
.L_7:
        /*0008*/ 	.byte	0x04, 0x17
        /*000a*/ 	.short	(.L_9 - .L_8)
.L_8:
        /*000c*/ 	.word	0x00000000
        /*0010*/ 	.short	0x0002
        /*0012*/ 	.short	0x0010
        /*0014*/ 	.byte	0x00, 0xf0, 0x11, 0x00


	//----- nvinfo : EIATTR_KPARAM_INFO
	.align		4
.L_9:
        /*0018*/ 	.byte	0x04, 0x17
        /*001a*/ 	.short	(.L_11 - .L_10)
.L_10:
        /*001c*/ 	.word	0x00000000
        /*0020*/ 	.short	0x0001
        /*0022*/ 	.short	0x0008
        /*0024*/ 	.byte	0x00, 0xf5, 0x21, 0x00


	//----- nvinfo : EIATTR_KPARAM_INFO
	.align		4
.L_11:
        /*0028*/ 	.byte	0x04, 0x17
        /*002a*/ 	.short	(.L_13 - .L_12)
.L_12:
        /*002c*/ 	.word	0x00000000
        /*0030*/ 	.short	0x0000
        /*0032*/ 	.short	0x0000
        /*0034*/ 	.byte	0x00, 0xf5, 0x21, 0x00


	//----- nvinfo : EIATTR_SPARSE_MMA_MASK
	.align		4
.L_13:
        /*0038*/ 	.byte	0x03, 0x50
        /*003a*/ 	.short	0x0000


	//----- nvinfo : EIATTR_MAXREG_COUNT
	.align		4
        /*003c*/ 	.byte	0x03, 0x1b
        /*003e*/ 	.short	0x00ff


	//----- nvinfo : EIATTR_MERCURY_ISA_VERSION
	.align		4
        /*0040*/ 	.byte	0x03, 0x5f
        /*0042*/ 	.short	0x0101


	//----- nvinfo : EIATTR_VRC_CTA_INIT_COUNT
	.align		4
        /*0044*/ 	.byte	0x02, 0x4a
	.zero		1
	.zero		1


	//----- nvinfo : EIATTR_EXIT_INSTR_OFFSETS
	.align		4
        /*0048*/ 	.byte	0x04, 0x1c
        /*004a*/ 	.short	(.L_15 - .L_14)


	//   ....[0]....
.L_14:
        /*004c*/ 	.word	0x000000f0


	//   ....[1]....
        /*0050*/ 	.word	0x000003d0


	//----- nvinfo : EIATTR_CBANK_PARAM_SIZE
	.align		4
.L_15:
        /*0054*/ 	.byte	0x03, 0x19
        /*0056*/ 	.short	0x0014


	//----- nvinfo : EIATTR_PARAM_CBANK
	.align		4
        /*0058*/ 	.byte	0x04, 0x0a
        /*005a*/ 	.short	(.L_17 - .L_16)
	.align		4
.L_16:
        /*005c*/ 	.word	index@(.nv.constant0._Z12naive_kernelPfS_i)
        /*0060*/ 	.short	0x0380
        /*0062*/ 	.short	0x0014


	//----- nvinfo : EIATTR_SW_WAR
	.align		4
.L_17:
        /*0064*/ 	.byte	0x04, 0x36
        /*0066*/ 	.short	(.L_19 - .L_18)
.L_18:
        /*0068*/ 	.word	0x00000008
.L_19:


//--------------------- .nv.callgraph             --------------------------
	.section	.nv.callgraph,"",@"SHT_CUDA_CALLGRAPH"
	.align	4
	.sectionentsize	8
	.align		4
        /*0000*/ 	.word	0x00000000
	.align		4
        /*0004*/ 	.word	0xffffffff
	.align		4
        /*0008*/ 	.word	0x00000000
	.align		4
        /*000c*/ 	.word	0xfffffffe
	.align		4
        /*0010*/ 	.word	0x00000000
	.align		4
        /*0014*/ 	.word	0xfffffffd
	.align		4
        /*0018*/ 	.word	0x00000000
	.align		4
        /*001c*/ 	.word	0xfffffffc


//--------------------- .text._Z12naive_kernelPfS_i --------------------------
	.section	.text._Z12naive_kernelPfS_i,"ax",@progbits
	.align	128
        .global         _Z12naive_kernelPfS_i
        .type           _Z12naive_kernelPfS_i,@function
        .size           _Z12naive_kernelPfS_i,(.L_x_1 - _Z12naive_kernelPfS_i)
        .other          _Z12naive_kernelPfS_i,@"STO_CUDA_ENTRY STV_DEFAULT"
_Z12naive_kernelPfS_i:
.text._Z12naive_kernelPfS_i:
[----:B------:R-:W-:Y:S01]  /*0000*/  LDC R1, c[0x0][0x37c] ;  /* 0x0000df00ff017b82 */ /* 0x000fe20000000800 */
[----:B------:R-:W0:Y:S07]  /*0010*/  S2R R3, SR_TID.X ;  /* 0x0000000000037919 */ /* 0x000e2e0000002100 */
[----:B------:R-:W0:Y:S01]  /*0020*/  S2UR UR4, SR_CTAID.X ;  /* 0x00000000000479c3 */ /* 0x000e220000002500 */
[----:B------:R-:W1:Y:S07]  /*0030*/  S2R R5, SR_TID.Y ;  /* 0x0000000000057919 */ /* 0x000e6e0000002200 */
[----:B------:R-:W0:Y:S08]  /*0040*/  LDC R8, c[0x0][0x360] ;  /* 0x0000d800ff087b82 */ /* 0x000e300000000800 */
[----:B------:R-:W1:Y:S08]  /*0050*/  S2UR UR5, SR_CTAID.Y ;  /* 0x00000000000579c3 */ /* 0x000e700000002600 */
[----:B------:R-:W1:Y:S08]  /*0060*/  LDC R2, c[0x0][0x364] ;  /* 0x0000d900ff027b82 */ /* 0x000e700000000800 */
[----:B------:R-:W2:Y:S01]  /*0070*/  LDC R0, c[0x0][0x390] ;  /* 0x0000e400ff007b82 */ /* 0x000ea20000000800 */
[----:B0-----:R-:W-:-:S02]  /*0080*/  IMAD R8, R8, UR4, R3 ;  /* 0x0000000408087c24 */ /* 0x001fc4000f8e0203 */
[----:B-1----:R-:W-:-:S05]  /*0090*/  IMAD R3, R2, UR5, R5 ;  /* 0x0000000502037c24 */ /* 0x002fca000f8e0205 */
[----:B------:R-:W-:Y:S02]  /*00a0*/  VIMNMX R5, PT, PT, R8, R3, !PT ;  /* 0x0000000308057248 */ /* 0x000fe40007fe0100 */
[----:B--2---:R-:W-:-:S04]  /*00b0*/  IADD3 R2, PT, PT, R0, -0x1, RZ ;  /* 0xffffffff00027810 */ /* 0x004fc80007ffe0ff */
[----:B------:R-:W-:-:S04]  /*00c0*/  ISETP.GE.AND P0, PT, R5, R2, PT ;  /* 0x000000020500720c */ /* 0x000fc80003f06270 */
[----:B------:R-:W-:-:S04]  /*00d0*/  ISETP.EQ.OR P0, PT, R3, RZ, P0 ;  /* 0x000000ff0300720c */ /* 0x000fc80000702670 */
[----:B------:R-:W-:-:S13]  /*00e0*/  ISETP.LT.OR P0, PT, R8, 0x1, P0 ;  /* 0x000000010800780c */ /* 0x000fda0000701670 */
[----:B------:R-:W-:Y:S05]  /*00f0*/  @P0 EXIT ;  /* 0x000000000000094d */ /* 0x000fea0003800000 */
[----:B------:R-:W0:Y:S01]  /*0100*/  LDC.64 R4, c[0x0][0x380] ;  /* 0x0000e000ff047b82 */ /* 0x000e220000000a00 */
[----:B------:R-:W1:Y:S01]  /*0110*/  LDCU.64 UR6, c[0x0][0x380] ;  /* 0x00007000ff0677ac */ /* 0x000e620008000a00 */
[C---:B------:R-:W-:Y:S01]  /*0120*/  IADD3 R7, PT, PT, R3.reuse, -0x1, RZ ;  /* 0xffffffff03077810 */ /* 0x040fe20007ffe0ff */
[-C--:B------:R-:W-:Y:S01]  /*0130*/  IMAD R9, R3, R0.reuse, RZ ;  /* 0x0000000003097224 */ /* 0x080fe200078e02ff */
[----:B------:R-:W2:Y:S03]  /*0140*/  LDCU.64 UR4, c[0x0][0x358] ;  /* 0x00006b00ff0477ac */ /* 0x000ea60008000a00 */
[----:B------:R-:W-:Y:S01]  /*0150*/  IMAD R7, R7, R0, RZ ;  /* 0x0000000007077224 */ /* 0x000fe200078e02ff */
[----:B------:R-:W-:-:S03]  /*0160*/  IADD3 R10, P0, PT, R8, R9, RZ ;  /* 0x00000009080a7210 */ /* 0x000fc60007f1e0ff */
[C---:B------:R-:W-:Y:S01]  /*0170*/  IMAD.IADD R3, R8.reuse, 0x1, R7 ;  /* 0x0000000108037824 */ /* 0x040fe200078e0207 */
[----:B------:R-:W-:-:S04]  /*0180*/  IADD3 R2, P1, PT, R8, R7, RZ ;  /* 0x0000000708027210 */ /* 0x000fc80007f3e0ff */
[----:B------:R-:W-:Y:S02]  /*0190*/  LEA.HI.X.SX32 R11, R7, RZ, 0x1, P1 ;  /* 0x000000ff070b7211 */ /* 0x000fe400008f0eff */
[----:B------:R-:W-:Y:S02]  /*01a0*/  LEA.HI.X.SX32 R7, R9, RZ, 0x1, P0 ;  /* 0x000000ff09077211 */ /* 0x000fe400000f0eff */
[----:B-1----:R-:W-:Y:S02]  /*01b0*/  LEA R12, P1, R2, UR6, 0x2 ;  /* 0x00000006020c7c11 */ /* 0x002fe4000f8210ff */
[----:B------:R-:W-:Y:S01]  /*01c0*/  LEA R6, P0, R10, UR6, 0x2 ;  /* 0x000000060a067c11 */ /* 0x000fe2000f8010ff */
[----:B0-----:R-:W-:Y:S01]  /*01d0*/  IMAD.WIDE R4, R3, 0x4, R4 ;  /* 0x0000000403047825 */ /* 0x001fe200078e0204 */
[----:B------:R-:W-:-:S04]  /*01e0*/  LEA.HI.X R13, R2, UR7, R11, 0x2, P1 ;  /* 0x00000007020d7c11 */ /* 0x000fc800088f140b */
[----:B--2---:R-:W2:Y:S01]  /*01f0*/  LDG.E R2, desc[UR4][R4.64] ;  /* 0x0000000404027981 */ /* 0x004ea2000c1e1900 */
[----:B------:R-:W-:Y:S02]  /*0200*/  LEA.HI.X R7, R10, UR7, R7, 0x2, P0 ;  /* 0x000000070a077c11 */ /* 0x000fe400080f1407 */
[----:B------:R-:W-:Y:S01]  /*0210*/  IADD3 R11, PT, PT, R9, R0, RZ ;  /* 0x00000000090b7210 */ /* 0x000fe20007ffe0ff */
[----:B------:R-:W3:Y:S03]  /*0220*/  LDG.E R12, desc[UR4][R12.64+-0x4] ;  /* 0xfffffc040c0c7981 */ /* 0x000ee6000c1e1900 */
[----:B------:R-:W-:Y:S01]  /*0230*/  IADD3 R10, P0, PT, R8, R11, RZ ;  /* 0x0000000b080a7210 */ /* 0x000fe20007f1e0ff */
[----:B------:R2:W4:Y:S01]  /*0240*/  LDG.E R17, desc[UR4][R4.64+0x4] ;  /* 0x0000040404117981 */ /* 0x000522000c1e1900 */
[----:B------:R-:W-:-:S03]  /*0250*/  IMAD.WIDE R8, R0, 0x4, R4 ;  /* 0x0000000400087825 */ /* 0x000fc600078e0204 */
[----:B------:R-:W5:Y:S01]  /*0260*/  LDG.E R7, desc[UR4][R6.64+-0x4] ;  /* 0xfffffc0406077981 */ /* 0x000f62000c1e1900 */
[----:B------:R-:W-:Y:S02]  /*0270*/  LEA.HI.X.SX32 R11, R11, RZ, 0x1, P0 ;  /* 0x000000ff0b0b7211 */ /* 0x000fe400000f0eff */
[C---:B------:R-:W-:Y:S01]  /*0280*/  LEA R14, P0, R10.reuse, UR6, 0x2 ;  /* 0x000000060a0e7c11 */ /* 0x040fe2000f8010ff */
[----:B------:R-:W5:Y:S03]  /*0290*/  LDG.E R16, desc[UR4][R8.64] ;  /* 0x0000000408107981 */ /* 0x000f66000c1e1900 */
[----:B------:R-:W-:Y:S01]  /*02a0*/  LEA.HI.X R15, R10, UR7, R11, 0x2, P0 ;  /* 0x000000070a0f7c11 */ /* 0x000fe200080f140b */
[----:B------:R-:W5:Y:S01]  /*02b0*/  LDG.E R18, desc[UR4][R8.64+0x4] ;  /* 0x0000040408127981 */ /* 0x000f62000c1e1900 */
[----:B------:R-:W-:-:S03]  /*02c0*/  IMAD.WIDE R10, R0, 0x4, R8 ;  /* 0x00000004000a7825 */ /* 0x000fc600078e0208 */
[----:B------:R-:W5:Y:S04]  /*02d0*/  LDG.E R14, desc[UR4][R14.64+-0x4] ;  /* 0xfffffc040e0e7981 */ /* 0x000f68000c1e1900 */
[----:B------:R-:W5:Y:S04]  /*02e0*/  LDG.E R20, desc[UR4][R10.64] ;  /* 0x000000040a147981 */ /* 0x000f68000c1e1900 */
[----:B------:R-:W5:Y:S01]  /*02f0*/  LDG.E R22, desc[UR4][R10.64+0x4] ;  /* 0x000004040a167981 */ /* 0x000f62000c1e1900 */
[----:B------:R-:W-:Y:S02]  /*0300*/  IMAD.IADD R3, R3, 0x1, R0 ;  /* 0x0000000103037824 */ /* 0x000fe400078e0200 */
[----:B--2---:R-:W-:-:S04]  /*0310*/  FMUL R5, R2, 0.5 ;  /* 0x3f00000002057820 */ /* 0x004fc80000400000 */
[----:B---3--:R-:W-:Y:S02]  /*0320*/  FFMA R12, R12, 0.20000000298023223877, R5 ;  /* 0x3e4ccccd0c0c7823 */ /* 0x008fe40000000005 */
[----:B------:R-:W0:Y:S02]  /*0330*/  LDC.64 R4, c[0x0][0x388] ;  /* 0x0000e200ff047b82 */ /* 0x000e240000000a00 */
[----:B----4-:R-:W-:-:S04]  /*0340*/  FFMA R12, R17, -0.80000001192092895508, R12 ;  /* 0xbf4ccccd110c7823 */ /* 0x010fc8000000000c */
[----:B-----5:R-:W-:-:S04]  /*0350*/  FFMA R7, R7, -0.30000001192092895508, R12 ;  /* 0xbe99999a07077823 */ /* 0x020fc8000000000c */
[----:B------:R-:W-:-:S04]  /*0360*/  FFMA R7, R16, 0.60000002384185791016, R7 ;  /* 0x3f19999a10077823 */ /* 0x000fc80000000007 */
[----:B------:R-:W-:-:S04]  /*0370*/  FFMA R7, R18, -0.89999997615814208984, R7 ;  /* 0xbf66666612077823 */ /* 0x000fc80000000007 */
[----:B------:R-:W-:-:S04]  /*0380*/  FFMA R7, R14, 0.40000000596046447754, R7 ;  /* 0x3ecccccd0e077823 */ /* 0x000fc80000000007 */
[----:B------:R-:W-:Y:S01]  /*0390*/  FFMA R7, R20, 0.69999998807907104492, R7 ;  /* 0x3f33333314077823 */ /* 0x000fe20000000007 */
[----:B0-----:R-:W-:-:S04]  /*03a0*/  IMAD.WIDE R4, R3, 0x4, R4 ;  /* 0x0000000403047825 */ /* 0x001fc800078e0204 */
[----:B------:R-:W-:-:S05]  /*03b0*/  FFMA R7, R22, 0.10000000149011611938, R7 ;  /* 0x3dcccccd16077823 */ /* 0x000fca0000000007 */
[----:B------:R-:W-:Y:S01]  /*03c0*/  STG.E desc[UR4][R4.64], R7 ;  /* 0x0000000704007986 */ /* 0x000fe2000c101904 */
[----:B------:R-:W-:Y:S05]  /*03d0*/  EXIT ;  /* 0x000000000000794d */ /* 0x000fea0003800000 */
.L_x_0:
[----:B------:R-:W-:-:S00]  /*03e0*/  BRA `(.L_x_0) ;  /* 0xfffffffc00fc7947 */ /* 0x000fc0000383ffff */
[----:B------:R-:W-:-:S00]  /*03f0*/  NOP ;  /* 0x0000000000007918 */ /* 0x000fc00000000000 */
        /* <DEDUP_REMOVED lines=8> */
.L_x_1:


//--------------------- .nv.shared.reserved.0     --------------------------
	.section	.nv.shared.reserved.0,"aw",@nobits
	.weak		__nv_reservedSMEM_offset_0_alias
	.size		__nv_reservedSMEM_offset_0_alias, 0, 64
	.other		__nv_reservedSMEM_offset_0_alias,@"STO_CUDA_RESERVED_SHARED STV_DEFAULT"
__nv_reservedSMEM_offset_0_alias:
	.zero		0
	.zero		64


//--------------------- .nv.constant0._Z12naive_kernelPfS_i --------------------------
	.section	.nv.constant0._Z12naive_kernelPfS_i,"a",@progbits
	.sectionflags	@""
	.align	4
.nv.constant0._Z12naive_kernelPfS_i:
	.zero		916


//--------------------- SYMBOLS --------------------------

	.type		.nv.reservedSmem.offset0,@object
	.size		.nv.reservedSmem.offset0,0x4
